//
// Generated by NVIDIA NVVM Compiler
//
// Compiler Build ID: CL-36424714
// Cuda compilation tools, release 13.0, V13.0.88
// Based on NVVM 20.0.0
//

.version 9.0
.target sm_100
.address_size 64

	// .globl	_Z11fill_matrixPdii

.visible .entry _Z11fill_matrixPdii(
	.param .u64 .ptr .align 1 _Z11fill_matrixPdii_param_0,
	.param .u32 _Z11fill_matrixPdii_param_1,
	.param .u32 _Z11fill_matrixPdii_param_2
)
{
	.reg .pred 	%p<4>;
	.reg .b32 	%r<12>;
	.reg .b64 	%rd<5>;
	.reg .b64 	%fd<2>;

	ld.param.u64 	%rd1, [_Z11fill_matrixPdii_param_0];
	ld.param.u32 	%r4, [_Z11fill_matrixPdii_param_1];
	ld.param.u32 	%r3, [_Z11fill_matrixPdii_param_2];
	mov.u32 	%r5, %ctaid.y;
	mov.u32 	%r6, %ntid.y;
	mov.u32 	%r7, %tid.y;
	mad.lo.s32 	%r1, %r5, %r6, %r7;
	mov.u32 	%r8, %ctaid.x;
	mov.u32 	%r9, %ntid.x;
	mov.u32 	%r10, %tid.x;
	mad.lo.s32 	%r2, %r8, %r9, %r10;
	setp.ge.s32 	%p1, %r1, %r4;
	setp.ge.s32 	%p2, %r2, %r3;
	or.pred  	%p3, %p1, %p2;
	@%p3 bra 	$L__BB0_2;
	cvta.to.global.u64 	%rd2, %rd1;
	cvt.rn.f64.u32 	%fd1, %r1;
	mad.lo.s32 	%r11, %r3, %r1, %r2;
	mul.wide.s32 	%rd3, %r11, 8;
	add.s64 	%rd4, %rd2, %rd3;
	st.global.f64 	[%rd4], %fd1;
$L__BB0_2:
	ret;

}


// ===== COMPILED SASS (sm_100) =====

	.target	sm_100

	.elftype	@"ET_EXEC"


//--------------------- .note.nv.tkinfo           --------------------------
	.section	.note.nv.tkinfo,"",@"SHT_NOTE"
	.sectionflags	@"SHF_NOTE_NV_TKINFO"
	.tkinfo
        /*0018*/ 	.word	0x00000002
        /*0030*/ 	.string	""
        /*0030*/ 	.string	"ptxas"
        /*0030*/ 	.string	"Cuda compilation tools, release 13.0, V13.0.88"
        /*0030*/ 	.string	"Build cuda_13.0.r13.0/compiler.36424714_0"
        /*0030*/ 	.string	"-arch sm_100 -m 64 "



//--------------------- .note.nv.cuinfo           --------------------------
	.section	.note.nv.cuinfo,"",@"SHT_NOTE"
	.sectionflags	@"SHF_NOTE_NV_CUINFO"
        /*0018*/ 	.short	0x0002
        /*001a*/ 	.short	0x0064
        /*001c*/ 	.short	0x0082
	.zero		2


//--------------------- .nv.info                  --------------------------
	.section	.nv.info,"",@"SHT_CUDA_INFO"
	.align	4


	//----- nvinfo : EIATTR_REGCOUNT
	.align		4
        /*0000*/ 	.byte	0x04, 0x2f
        /*0002*/ 	.short	(.L_1 - .L_0)
	.align		4
.L_0:
        /*0004*/ 	.word	index@(_Z11fill_matrixPdii)
        /*0008*/ 	.word	0x0000000a


	//----- nvinfo : EIATTR_FRAME_SIZE
	.align		4
.L_1:
        /*000c*/ 	.byte	0x04, 0x11
        /*000e*/ 	.short	(.L_3 - .L_2)
	.align		4
.L_2:
        /*0010*/ 	.word	index@(_Z11fill_matrixPdii)
        /*0014*/ 	.word	0x00000000


	//----- nvinfo : EIATTR_MIN_STACK_SIZE
	.align		4
.L_3:
        /*0018*/ 	.byte	0x04, 0x12
        /*001a*/ 	.short	(.L_5 - .L_4)
	.align		4
.L_4:
        /*001c*/ 	.word	index@(_Z11fill_matrixPdii)
        /*0020*/ 	.word	0x00000000
.L_5:


//--------------------- .nv.compat                --------------------------
	.section	.nv.compat,"",@"SHT_CUDA_COMPAT_INFO"
	.align	4
        /*0000*/ 	.byte	0x02, 0x09, 0x00, 0x00, 0x02, 0x02, 0x01, 0x00, 0x02, 0x05, 0x05, 0x00, 0x03, 0x07, 0x01, 0x01
        /*0010*/ 	.byte	0x02, 0x03, 0x00, 0x00, 0x02, 0x06, 0x01, 0x00, 0x04, 0x0b, 0x08, 0x00, 0x09, 0x00, 0x00, 0x00
        /*0020*/ 	.byte	0x00, 0x00, 0x00, 0x00


//--------------------- .nv.info._Z11fill_matrixPdii --------------------------
	.section	.nv.info._Z11fill_matrixPdii,"",@"SHT_CUDA_INFO"
	.sectionflags	@""
	.align	4


	//----- nvinfo : EIATTR_CUDA_API_VERSION
	.align		4
        /*0000*/ 	.byte	0x04, 0x37
        /*0002*/ 	.short	(.L_7 - .L_6)
.L_6:
        /*0004*/ 	.word	0x00000082


	//----- nvinfo : EIATTR_KPARAM_INFO
	.align		4
.L_7:
        /*0008*/ 	.byte	0x04, 0x17
        /*000a*/ 	.short	(.L_9 - .L_8)
.L_8:
        /*000c*/ 	.word	0x00000000
        /*0010*/ 	.short	0x0002
        /*0012*/ 	.short	0x000c
        /*0014*/ 	.byte	0x00, 0xf0, 0x11, 0x00


	//----- nvinfo : EIATTR_KPARAM_INFO
	.align		4
.L_9:
        /*0018*/ 	.byte	0x04, 0x17
        /*001a*/ 	.short	(.L_11 - .L_10)
.L_10:
        /*001c*/ 	.word	0x00000000
        /*0020*/ 	.short	0x0001
        /*0022*/ 	.short	0x0008
        /*0024*/ 	.byte	0x00, 0xf0, 0x11, 0x00


	//----- nvinfo : EIATTR_KPARAM_INFO
	.align		4
.L_11:
        /*0028*/ 	.byte	0x04, 0x17
        /*002a*/ 	.short	(.L_13 - .L_12)
.L_12:
        /*002c*/ 	.word	0x00000000
        /*0030*/ 	.short	0x0000
        /*0032*/ 	.short	0x0000
        /*0034*/ 	.byte	0x00, 0xf5, 0x21, 0x00


	//----- nvinfo : EIATTR_SPARSE_MMA_MASK
	.align		4
.L_13:
        /*0038*/ 	.byte	0x03, 0x50
        /*003a*/ 	.short	0x0000


	//----- nvinfo : EIATTR_MAXREG_COUNT
	.align		4
        /*003c*/ 	.byte	0x03, 0x1b
        /*003e*/ 	.short	0x00ff


	//----- nvinfo : EIATTR_MERCURY_ISA_VERSION
	.align		4
        /*0040*/ 	.byte	0x03, 0x5f
        /*0042*/ 	.short	0x0101


	//----- nvinfo : EIATTR_VRC_CTA_INIT_COUNT
	.align		4
        /*0044*/ 	.byte	0x02, 0x4a
	.zero		1
	.zero		1


	//----- nvinfo : EIATTR_EXIT_INSTR_OFFSETS
	.align		4
        /*0048*/ 	.byte	0x04, 0x1c
        /*004a*/ 	.short	(.L_15 - .L_14)


	//   ....[0]....
.L_14:
        /*004c*/ 	.word	0x000000c0


	//   ....[1]....
        /*0050*/ 	.word	0x00000130


	//----- nvinfo : EIATTR_CBANK_PARAM_SIZE
	.align		4
.L_15:
        /*0054*/ 	.byte	0x03, 0x19
        /*0056*/ 	.short	0x0010


	//----- nvinfo : EIATTR_PARAM_CBANK
	.align		4
        /*0058*/ 	.byte	0x04, 0x0a
        /*005a*/ 	.short	(.L_17 - .L_16)
	.align		4
.L_16:
        /*005c*/ 	.word	index@(.nv.constant0._Z11fill_matrixPdii)
        /*0060*/ 	.short	0x0380
        /*0062*/ 	.short	0x0010


	//----- nvinfo : EIATTR_SW_WAR
	.align		4
.L_17:
        /*0064*/ 	.byte	0x04, 0x36
        /*0066*/ 	.short	(.L_19 - .L_18)
.L_18:
        /*0068*/ 	.word	0x00000008
.L_19:


//--------------------- .nv.callgraph             --------------------------
	.section	.nv.callgraph,"",@"SHT_CUDA_CALLGRAPH"
	.align	4
	.sectionentsize	8
	.align		4
        /*0000*/ 	.word	0x00000000
	.align		4
        /*0004*/ 	.word	0xffffffff
	.align		4
        /*0008*/ 	.word	0x00000000
	.align		4
        /*000c*/ 	.word	0xfffffffe
	.align		4
        /*0010*/ 	.word	0x00000000
	.align		4
        /*0014*/ 	.word	0xfffffffd
	.align		4
        /*0018*/ 	.word	0x00000000
	.align		4
        /*001c*/ 	.word	0xfffffffc


//--------------------- .text._Z11fill_matrixPdii --------------------------
	.section	.text._Z11fill_matrixPdii,"ax",@progbits
	.align	128
        .global         _Z11fill_matrixPdii
        .type           _Z11fill_matrixPdii,@function
        .size           _Z11fill_matrixPdii,(.L_x_1 - _Z11fill_matrixPdii)
        .other          _Z11fill_matrixPdii,@"STO_CUDA_ENTRY STV_DEFAULT"
_Z11fill_matrixPdii:
.text._Z11fill_matrixPdii:
[----:B------:R-:W-:Y:S01]  /*0000*/  LDC R1, c[0x0][0x37c] ;  /* 0x0000df00ff017b82 */ /* 0x000fe20000000800 */
[----:B------:R-:W0:Y:S07]  /*0010*/  S2R R2, SR_TID.X ;  /* 0x0000000000027919 */ /* 0x000e2e0000002100 */
[----:B------:R-:W1:Y:S01]  /*0020*/  LDC R0, c[0x0][0x364] ;  /* 0x0000d900ff007b82 */ /* 0x000e620000000800 */
[----:B------:R-:W2:Y:S01]  /*0030*/  LDCU.64 UR6, c[0x0][0x388] ;  /* 0x00007100ff0677ac */ /* 0x000ea20008000a00 */
[----:B------:R-:W1:Y:S06]  /*0040*/  S2R R3, SR_TID.Y ;  /* 0x0000000000037919 */ /* 0x000e6c0000002200 */
[----:B------:R-:W0:Y:S08]  /*0050*/  S2UR UR5, SR_CTAID.X ;  /* 0x00000000000579c3 */ /* 0x000e300000002500 */
[----:B------:R-:W0:Y:S08]  /*0060*/  LDC R7, c[0x0][0x360] ;  /* 0x0000d800ff077b82 */ /* 0x000e300000000800 */
[----:B------:R-:W1:Y:S01]  /*0070*/  S2UR UR4, SR_CTAID.Y ;  /* 0x00000000000479c3 */ /* 0x000e620000002600 */
[----:B0-----:R-:W-:-:S05]  /*0080*/  IMAD R7, R7, UR5, R2 ;  /* 0x0000000507077c24 */ /* 0x001fca000f8e0202 */
[----:B--2---:R-:W-:Y:S01]  /*0090*/  ISETP.GE.AND P0, PT, R7, UR7, PT ;  /* 0x0000000707007c0c */ /* 0x004fe2000bf06270 */
[----:B-1----:R-:W-:-:S05]  /*00a0*/  IMAD R0, R0, UR4, R3 ;  /* 0x0000000400007c24 */ /* 0x002fca000f8e0203 */
[----:B------:R-:W-:-:S13]  /*00b0*/  ISETP.GE.OR P0, PT, R0, UR6, P0 ;  /* 0x0000000600007c0c */ /* 0x000fda0008706670 */
[----:B------:R-:W-:Y:S05]  /*00c0*/  @P0 EXIT ;  /* 0x000000000000094d */ /* 0x000fea0003800000 */
[----:B------:R-:W0:Y:S01]  /*00d0*/  LDC.64 R4, c[0x0][0x380] ;  /* 0x0000e000ff047b82 */ /* 0x000e220000000a00 */
[----:B------:R-:W1:Y:S01]  /*00e0*/  LDCU.64 UR4, c[0x0][0x358] ;  /* 0x00006b00ff0477ac */ /* 0x000e620008000a00 */
[----:B------:R-:W1:Y:S01]  /*00f0*/  I2F.F64.U32 R2, R0 ;  /* 0x0000000000027312 */ /* 0x000e620000201800 */
[----:B------:R-:W-:-:S04]  /*0100*/  IMAD R7, R0, UR7, R7 ;  /* 0x0000000700077c24 */ /* 0x000fc8000f8e0207 */
[----:B0-----:R-:W-:-:S05]  /*0110*/  IMAD.WIDE R4, R7, 0x8, R4 ;  /* 0x0000000807047825 */ /* 0x001fca00078e0204 */
[----:B-1----:R-:W-:Y:S01]  /*0120*/  STG.E.64 desc[UR4][R4.64], R2 ;  /* 0x0000000204007986 */ /* 0x002fe2000c101b04 */
[----:B------:R-:W-:Y:S05]  /*0130*/  EXIT ;  /* 0x000000000000794d */ /* 0x000fea0003800000 */
.L_x_0:
[----:B------:R-:W-:-:S00]  /*0140*/  BRA `(.L_x_0) ;  /* 0xfffffffc00fc7947 */ /* 0x000fc0000383ffff */
[----:B------:R-:W-:-:S00]  /*0150*/  NOP ;  /* 0x0000000000007918 */ /* 0x000fc00000000000 */
        /* <DEDUP_REMOVED lines=10> */
.L_x_1:


//--------------------- .nv.shared.reserved.0     --------------------------
	.section	.nv.shared.reserved.0,"aw",@nobits
	.weak		__nv_reservedSMEM_offset_0_alias
	.size		__nv_reservedSMEM_offset_0_alias, 0, 64
	.other		__nv_reservedSMEM_offset_0_alias,@"STO_CUDA_RESERVED_SHARED STV_DEFAULT"
__nv_reservedSMEM_offset_0_alias:
	.zero		0
	.zero		64


//--------------------- .nv.constant0._Z11fill_matrixPdii --------------------------
	.section	.nv.constant0._Z11fill_matrixPdii,"a",@progbits
	.sectionflags	@""
	.align	4
.nv.constant0._Z11fill_matrixPdii:
	.zero		912


//--------------------- SYMBOLS --------------------------

	.type		.nv.reservedSmem.offset0,@object
	.size		.nv.reservedSmem.offset0,0x4
